	.headerflags	@"EF_CUDA_TEXMODE_UNIFIED EF_CUDA_64BIT_ADDRESS EF_CUDA_ACCELERATORS EF_CUDA_SM90 EF_CUDA_VIRTUAL_SM(EF_CUDA_SM90)"
	.elftype	@"ET_EXEC"


//--------------------- .nv.info                  --------------------------
	.section	.nv.info,"",@"SHT_CUDA_INFO"
	.align	4


	//----- nvinfo : EIATTR_REGCOUNT
	.align		4
        /*0000*/ 	.byte	0x04, 0x2f
        /*0002*/ 	.short	(.L_1 - .L_0)
	.align		4
.L_0:
        /*0004*/ 	.word	index@(triton_poi_fused__to_copy_1)
        /*0008*/ 	.word	0x00000008


	//----- nvinfo : EIATTR_MIN_STACK_SIZE
	.align		4
.L_1:
        /*000c*/ 	.byte	0x04, 0x12
        /*000e*/ 	.short	(.L_3 - .L_2)
	.align		4
.L_2:
        /*0010*/ 	.word	index@(triton_poi_fused__to_copy_1)
        /*0014*/ 	.word	0x00000000


	//----- nvinfo : EIATTR_FRAME_SIZE
	.align		4
.L_3:
        /*0018*/ 	.byte	0x04, 0x11
        /*001a*/ 	.short	(.L_5 - .L_4)
	.align		4
.L_4:
        /*001c*/ 	.word	index@(triton_poi_fused__to_copy_1)
        /*0020*/ 	.word	0x00000000


	//----- nvinfo : EIATTR_MIN_STACK_SIZE
	.align		4
.L_5:
        /*0024*/ 	.byte	0x04, 0x12
        /*0026*/ 	.short	(.L_7 - .L_6)
	.align		4
.L_6:
        /*0028*/ 	.word	index@(triton_poi_fused__to_copy_1)
        /*002c*/ 	.word	0x00000000
.L_7:


//--------------------- .nv.info.triton_poi_fused__to_copy_1 --------------------------
	.section	.nv.info.triton_poi_fused__to_copy_1,"",@"SHT_CUDA_INFO"
	.sectionflags	@""
	.align	4


	//----- nvinfo : EIATTR_CUDA_API_VERSION
	.align		4
        /*0000*/ 	.byte	0x04, 0x37
        /*0002*/ 	.short	(.L_9 - .L_8)
.L_8:
        /*0004*/ 	.word	0x0000007c


	//----- nvinfo : EIATTR_KPARAM_INFO
	.align		4
.L_9:
        /*0008*/ 	.byte	0x04, 0x17
        /*000a*/ 	.short	(.L_11 - .L_10)
.L_10:
        /*000c*/ 	.word	0x00000000
        /*0010*/ 	.short	0x0002
        /*0012*/ 	.short	0x0010
        /*0014*/ 	.byte	0x00, 0xf4, 0x21, 0x00


	//----- nvinfo : EIATTR_KPARAM_INFO
	.align		4
.L_11:
        /*0018*/ 	.byte	0x04, 0x17
        /*001a*/ 	.short	(.L_13 - .L_12)
.L_12:
        /*001c*/ 	.word	0x00000000
        /*0020*/ 	.short	0x0001
        /*0022*/ 	.short	0x0008
        /*0024*/ 	.byte	0x00, 0xf0, 0x11, 0x00


	//----- nvinfo : EIATTR_KPARAM_INFO
	.align		4
.L_13:
        /*0028*/ 	.byte	0x04, 0x17
        /*002a*/ 	.short	(.L_15 - .L_14)
.L_14:
        /*002c*/ 	.word	0x00000000
        /*0030*/ 	.short	0x0000
        /*0032*/ 	.short	0x0000
        /*0034*/ 	.byte	0x00, 0xf4, 0x21, 0x00


	//----- nvinfo : EIATTR_SPARSE_MMA_MASK
	.align		4
.L_15:
        /*0038*/ 	.byte	0x03, 0x50
        /*003a*/ 	.short	0x0000


	//----- nvinfo : EIATTR_MAXREG_COUNT
	.align		4
        /*003c*/ 	.byte	0x03, 0x1b
        /*003e*/ 	.short	0x00ff


	//----- nvinfo : EIATTR_EXIT_INSTR_OFFSETS
	.align		4
        /*0040*/ 	.byte	0x04, 0x1c
        /*0042*/ 	.short	(.L_17 - .L_16)


	//   ....[0]....
.L_16:
        /*0044*/ 	.word	0x000000a0


	//   ....[1]....
        /*0048*/ 	.word	0x000000e0


	//----- nvinfo : EIATTR_REQNTID
	.align		4
.L_17:
        /*004c*/ 	.byte	0x04, 0x10
        /*004e*/ 	.short	(.L_19 - .L_18)
.L_18:
        /*0050*/ 	.word	0x00000100
        /*0054*/ 	.word	0x00000001
        /*0058*/ 	.word	0x00000001


	//----- nvinfo : EIATTR_CBANK_PARAM_SIZE
	.align		4
.L_19:
        /*005c*/ 	.byte	0x03, 0x19
        /*005e*/ 	.short	0x0018


	//----- nvinfo : EIATTR_PARAM_CBANK
	.align		4
        /*0060*/ 	.byte	0x04, 0x0a
        /*0062*/ 	.short	(.L_21 - .L_20)
	.align		4
.L_20:
        /*0064*/ 	.word	index@(.nv.constant0.triton_poi_fused__to_copy_1)
        /*0068*/ 	.short	0x0210
        /*006a*/ 	.short	0x0018


	//----- nvinfo : EIATTR_SW_WAR
	.align		4
.L_21:
        /*006c*/ 	.byte	0x04, 0x36
        /*006e*/ 	.short	(.L_23 - .L_22)
.L_22:
        /*0070*/ 	.word	0x00000008
.L_23:


//--------------------- .nv.callgraph             --------------------------
	.section	.nv.callgraph,"",@"SHT_CUDA_CALLGRAPH"
	.align	4
	.sectionentsize	8
	.align		4
        /*0000*/ 	.word	0x00000000
	.align		4
        /*0004*/ 	.word	0xffffffff
	.align		4
        /*0008*/ 	.word	0x00000000
	.align		4
        /*000c*/ 	.word	0xfffffffe
	.align		4
        /*0010*/ 	.word	0x00000000
	.align		4
        /*0014*/ 	.word	0xfffffffd
	.align		4
        /*0018*/ 	.word	0x00000000
	.align		4
        /*001c*/ 	.word	0xfffffffc


//--------------------- .text.triton_poi_fused__to_copy_1 --------------------------
	.section	.text.triton_poi_fused__to_copy_1,"ax",@progbits
	.align	128
        .global         triton_poi_fused__to_copy_1
        .type           triton_poi_fused__to_copy_1,@function
        .size           triton_poi_fused__to_copy_1,(.L_x_1 - triton_poi_fused__to_copy_1)
        .other          triton_poi_fused__to_copy_1,@"STO_CUDA_ENTRY STV_DEFAULT"
triton_poi_fused__to_copy_1:
.text.triton_poi_fused__to_copy_1:
[----:B------:R-:W0:Y:S02]  /*0000*/  LDC R1, c[0x0][0x28] ;  /* 0x00000a00ff017b82 */ /* 0x000e240000000800 */
[----:B------:R-:W1:Y:S01]  /*0010*/  S2R R4, SR_TID.X ;  /* 0x0000000000047919 */ /* 0x000e620000002100 */
[----:B------:R-:W2:Y:S01]  /*0020*/  LDC.64 R2, c[0x0][0x210] ;  /* 0x00008400ff027b82 */ /* 0x000ea20000000a00 */
[----:B------:R-:W-:Y:S01]  /*0030*/  ULDC UR4, c[0x0][0x218] ;  /* 0x0000860000047ab9 */ /* 0x000fe20000000800 */
[----:B------:R-:W3:Y:S01]  /*0040*/  S2R R5, SR_CTAID.X ;  /* 0x0000000000057919 */ /* 0x000ee20000002500 */
[C---:B-1----:R-:W-:Y:S02]  /*0050*/  LOP3.LUT R0, R4.reuse, 0x7, RZ, 0xc0, !PT ;  /* 0x0000000704007812 */ /* 0x042fe400078ec0ff */
[----:B------:R-:W-:-:S03]  /*0060*/  LOP3.LUT P0, RZ, R4, 0xf8, RZ, 0xc0, !PT ;  /* 0x000000f804ff7812 */ /* 0x000fc6000780c0ff */
[----:B---3--:R-:W-:-:S04]  /*0070*/  IMAD R5, R5, 0x8, R0 ;  /* 0x0000000805057824 */ /* 0x008fc800078e0200 */
[C---:B--2---:R-:W-:Y:S01]  /*0080*/  IMAD.WIDE R2, R5.reuse, 0x4, R2 ;  /* 0x0000000405027825 */ /* 0x044fe200078e0202 */
[----:B------:R-:W-:-:S13]  /*0090*/  ISETP.LT.AND P0, PT, R5, UR4, !P0 ;  /* 0x0000000405007c0c */ /* 0x000fda000c701270 */
[----:B------:R-:W-:Y:S05]  /*00a0*/  @!P0 EXIT ;  /* 0x000000000000894d */ /* 0x000fea0003800000 */
[----:B------:R-:W-:Y:S01]  /*00b0*/  I2FP.F32.S32 R5, R5 ;  /* 0x0000000500057245 */ /* 0x000fe20000201400 */
[----:B------:R-:W-:-:S04]  /*00c0*/  ULDC.64 UR4, c[0x0][0x208] ;  /* 0x0000820000047ab9 */ /* 0x000fc80000000a00 */
[----:B------:R-:W-:Y:S01]  /*00d0*/  STG.E desc[UR4][R2.64], R5 ;  /* 0x0000000502007986 */ /* 0x000fe2000c101904 */
[----:B------:R-:W-:Y:S05]  /*00e0*/  EXIT ;  /* 0x000000000000794d */ /* 0x000fea0003800000 */
.L_x_0:
[----:B------:R-:W-:-:S00]  /*00f0*/  BRA `(.L_x_0) ;  /* 0xfffffffc00fc7947 */ /* 0x000fc0000383ffff */
[----:B------:R-:W-:-:S00]  /*0100*/  NOP ;  /* 0x0000000000007918 */ /* 0x000fc00000000000 */
[----:B------:R-:W-:-:S00]  /*0110*/  NOP ;  /* 0x0000000000007918 */ /* 0x000fc00000000000 */
[----:B------:R-:W-:-:S00]  /*0120*/  NOP ;  /* 0x0000000000007918 */ /* 0x000fc00000000000 */
[----:B------:R-:W-:-:S00]  /*0130*/  NOP ;  /* 0x0000000000007918 */ /* 0x000fc00000000000 */
[----:B------:R-:W-:-:S00]  /*0140*/  NOP ;  /* 0x0000000000007918 */ /* 0x000fc00000000000 */
[----:B------:R-:W-:-:S00]  /*0150*/  NOP ;  /* 0x0000000000007918 */ /* 0x000fc00000000000 */
[----:B------:R-:W-:-:S00]  /*0160*/  NOP ;  /* 0x0000000000007918 */ /* 0x000fc00000000000 */
[----:B------:R-:W-:-:S00]  /*0170*/  NOP ;  /* 0x0000000000007918 */ /* 0x000fc00000000000 */
.L_x_1:


//--------------------- .nv.constant0.triton_poi_fused__to_copy_1 --------------------------
	.section	.nv.constant0.triton_poi_fused__to_copy_1,"a",@progbits
	.sectionflags	@""
	.align	4
.nv.constant0.triton_poi_fused__to_copy_1:
	.zero		552
